//
// Generated by NVIDIA NVVM Compiler
//
// Compiler Build ID: CL-36424714
// Cuda compilation tools, release 13.0, V13.0.88
// Based on NVVM 20.0.0
//

.version 9.0
.target sm_100
.address_size 64

	// .globl	_Z17vector_add_kernelPKfS0_Pfx

.visible .entry _Z17vector_add_kernelPKfS0_Pfx(
	.param .u64 .ptr .align 1 _Z17vector_add_kernelPKfS0_Pfx_param_0,
	.param .u64 .ptr .align 1 _Z17vector_add_kernelPKfS0_Pfx_param_1,
	.param .u64 .ptr .align 1 _Z17vector_add_kernelPKfS0_Pfx_param_2,
	.param .u64 _Z17vector_add_kernelPKfS0_Pfx_param_3
)
{
	.reg .pred 	%p<2>;
	.reg .b32 	%r<5>;
	.reg .b32 	%f<4>;
	.reg .b64 	%rd<13>;

	ld.param.u64 	%rd2, [_Z17vector_add_kernelPKfS0_Pfx_param_0];
	ld.param.u64 	%rd3, [_Z17vector_add_kernelPKfS0_Pfx_param_1];
	ld.param.u64 	%rd4, [_Z17vector_add_kernelPKfS0_Pfx_param_2];
	ld.param.u64 	%rd5, [_Z17vector_add_kernelPKfS0_Pfx_param_3];
	mov.u32 	%r1, %ctaid.x;
	mov.u32 	%r2, %ntid.x;
	mov.u32 	%r3, %tid.x;
	mad.lo.s32 	%r4, %r1, %r2, %r3;
	cvt.u64.u32 	%rd1, %r4;
	setp.le.s64 	%p1, %rd5, %rd1;
	@%p1 bra 	$L__BB0_2;
	cvta.to.global.u64 	%rd6, %rd2;
	cvta.to.global.u64 	%rd7, %rd3;
	cvta.to.global.u64 	%rd8, %rd4;
	shl.b64 	%rd9, %rd1, 2;
	add.s64 	%rd10, %rd6, %rd9;
	ld.global.f32 	%f1, [%rd10];
	add.s64 	%rd11, %rd7, %rd9;
	ld.global.f32 	%f2, [%rd11];
	add.f32 	%f3, %f1, %f2;
	add.s64 	%rd12, %rd8, %rd9;
	st.global.f32 	[%rd12], %f3;
$L__BB0_2:
	ret;

}


// ===== COMPILED SASS (sm_100) =====

	.target	sm_100

	.elftype	@"ET_EXEC"


//--------------------- .note.nv.tkinfo           --------------------------
	.section	.note.nv.tkinfo,"",@"SHT_NOTE"
	.sectionflags	@"SHF_NOTE_NV_TKINFO"
	.tkinfo
        /*0018*/ 	.word	0x00000002
        /*0030*/ 	.string	""
        /*0030*/ 	.string	"ptxas"
        /*0030*/ 	.string	"Cuda compilation tools, release 13.0, V13.0.88"
        /*0030*/ 	.string	"Build cuda_13.0.r13.0/compiler.36424714_0"
        /*0030*/ 	.string	"-arch sm_100 -m 64 "



//--------------------- .note.nv.cuinfo           --------------------------
	.section	.note.nv.cuinfo,"",@"SHT_NOTE"
	.sectionflags	@"SHF_NOTE_NV_CUINFO"
        /*0018*/ 	.short	0x0002
        /*001a*/ 	.short	0x0064
        /*001c*/ 	.short	0x0082
	.zero		2


//--------------------- .nv.info                  --------------------------
	.section	.nv.info,"",@"SHT_CUDA_INFO"
	.align	4


	//----- nvinfo : EIATTR_REGCOUNT
	.align		4
        /*0000*/ 	.byte	0x04, 0x2f
        /*0002*/ 	.short	(.L_1 - .L_0)
	.align		4
.L_0:
        /*0004*/ 	.word	index@(_Z17vector_add_kernelPKfS0_Pfx)
        /*0008*/ 	.word	0x0000000c


	//----- nvinfo : EIATTR_FRAME_SIZE
	.align		4
.L_1:
        /*000c*/ 	.byte	0x04, 0x11
        /*000e*/ 	.short	(.L_3 - .L_2)
	.align		4
.L_2:
        /*0010*/ 	.word	index@(_Z17vector_add_kernelPKfS0_Pfx)
        /*0014*/ 	.word	0x00000000


	//----- nvinfo : EIATTR_MIN_STACK_SIZE
	.align		4
.L_3:
        /*0018*/ 	.byte	0x04, 0x12
        /*001a*/ 	.short	(.L_5 - .L_4)
	.align		4
.L_4:
        /*001c*/ 	.word	index@(_Z17vector_add_kernelPKfS0_Pfx)
        /*0020*/ 	.word	0x00000000
.L_5:


//--------------------- .nv.compat                --------------------------
	.section	.nv.compat,"",@"SHT_CUDA_COMPAT_INFO"
	.align	4
        /*0000*/ 	.byte	0x02, 0x09, 0x00, 0x00, 0x02, 0x02, 0x01, 0x00, 0x02, 0x05, 0x05, 0x00, 0x03, 0x07, 0x01, 0x01
        /*0010*/ 	.byte	0x02, 0x03, 0x00, 0x00, 0x02, 0x06, 0x01, 0x00, 0x04, 0x0b, 0x08, 0x00, 0x09, 0x00, 0x00, 0x00
        /*0020*/ 	.byte	0x00, 0x00, 0x00, 0x00


//--------------------- .nv.info._Z17vector_add_kernelPKfS0_Pfx --------------------------
	.section	.nv.info._Z17vector_add_kernelPKfS0_Pfx,"",@"SHT_CUDA_INFO"
	.sectionflags	@""
	.align	4


	//----- nvinfo : EIATTR_CUDA_API_VERSION
	.align		4
        /*0000*/ 	.byte	0x04, 0x37
        /*0002*/ 	.short	(.L_7 - .L_6)
.L_6:
        /*0004*/ 	.word	0x00000082


	//----- nvinfo : EIATTR_KPARAM_INFO
	.align		4
.L_7:
        /*0008*/ 	.byte	0x04, 0x17
        /*000a*/ 	.short	(.L_9 - .L_8)
.L_8:
        /*000c*/ 	.word	0x00000000
        /*0010*/ 	.short	0x0003
        /*0012*/ 	.short	0x0018
        /*0014*/ 	.byte	0x00, 0xf0, 0x21, 0x00


	//----- nvinfo : EIATTR_KPARAM_INFO
	.align		4
.L_9:
        /*0018*/ 	.byte	0x04, 0x17
        /*001a*/ 	.short	(.L_11 - .L_10)
.L_10:
        /*001c*/ 	.word	0x00000000
        /*0020*/ 	.short	0x0002
        /*0022*/ 	.short	0x0010
        /*0024*/ 	.byte	0x00, 0xf5, 0x21, 0x00


	//----- nvinfo : EIATTR_KPARAM_INFO
	.align		4
.L_11:
        /*0028*/ 	.byte	0x04, 0x17
        /*002a*/ 	.short	(.L_13 - .L_12)
.L_12:
        /*002c*/ 	.word	0x00000000
        /*0030*/ 	.short	0x0001
        /*0032*/ 	.short	0x0008
        /*0034*/ 	.byte	0x00, 0xf5, 0x21, 0x00


	//----- nvinfo : EIATTR_KPARAM_INFO
	.align		4
.L_13:
        /*0038*/ 	.byte	0x04, 0x17
        /*003a*/ 	.short	(.L_15 - .L_14)
.L_14:
        /*003c*/ 	.word	0x00000000
        /*0040*/ 	.short	0x0000
        /*0042*/ 	.short	0x0000
        /*0044*/ 	.byte	0x00, 0xf5, 0x21, 0x00


	//----- nvinfo : EIATTR_SPARSE_MMA_MASK
	.align		4
.L_15:
        /*0048*/ 	.byte	0x03, 0x50
        /*004a*/ 	.short	0x0000


	//----- nvinfo : EIATTR_MAXREG_COUNT
	.align		4
        /*004c*/ 	.byte	0x03, 0x1b
        /*004e*/ 	.short	0x00ff


	//----- nvinfo : EIATTR_MERCURY_ISA_VERSION
	.align		4
        /*0050*/ 	.byte	0x03, 0x5f
        /*0052*/ 	.short	0x0101


	//----- nvinfo : EIATTR_VRC_CTA_INIT_COUNT
	.align		4
        /*0054*/ 	.byte	0x02, 0x4a
	.zero		1
	.zero		1


	//----- nvinfo : EIATTR_EXIT_INSTR_OFFSETS
	.align		4
        /*0058*/ 	.byte	0x04, 0x1c
        /*005a*/ 	.short	(.L_17 - .L_16)


	//   ....[0]....
.L_16:
        /*005c*/ 	.word	0x00000080


	//   ....[1]....
        /*0060*/ 	.word	0x00000180


	//----- nvinfo : EIATTR_CBANK_PARAM_SIZE
	.align		4
.L_17:
        /*0064*/ 	.byte	0x03, 0x19
        /*0066*/ 	.short	0x0020


	//----- nvinfo : EIATTR_PARAM_CBANK
	.align		4
        /*0068*/ 	.byte	0x04, 0x0a
        /*006a*/ 	.short	(.L_19 - .L_18)
	.align		4
.L_18:
        /*006c*/ 	.word	index@(.nv.constant0._Z17vector_add_kernelPKfS0_Pfx)
        /*0070*/ 	.short	0x0380
        /*0072*/ 	.short	0x0020


	//----- nvinfo : EIATTR_SW_WAR
	.align		4
.L_19:
        /*0074*/ 	.byte	0x04, 0x36
        /*0076*/ 	.short	(.L_21 - .L_20)
.L_20:
        /*0078*/ 	.word	0x00000008
.L_21:


//--------------------- .nv.callgraph             --------------------------
	.section	.nv.callgraph,"",@"SHT_CUDA_CALLGRAPH"
	.align	4
	.sectionentsize	8
	.align		4
        /*0000*/ 	.word	0x00000000
	.align		4
        /*0004*/ 	.word	0xffffffff
	.align		4
        /*0008*/ 	.word	0x00000000
	.align		4
        /*000c*/ 	.word	0xfffffffe
	.align		4
        /*0010*/ 	.word	0x00000000
	.align		4
        /*0014*/ 	.word	0xfffffffd
	.align		4
        /*0018*/ 	.word	0x00000000
	.align		4
        /*001c*/ 	.word	0xfffffffc


//--------------------- .text._Z17vector_add_kernelPKfS0_Pfx --------------------------
	.section	.text._Z17vector_add_kernelPKfS0_Pfx,"ax",@progbits
	.align	128
        .global         _Z17vector_add_kernelPKfS0_Pfx
        .type           _Z17vector_add_kernelPKfS0_Pfx,@function
        .size           _Z17vector_add_kernelPKfS0_Pfx,(.L_x_1 - _Z17vector_add_kernelPKfS0_Pfx)
        .other          _Z17vector_add_kernelPKfS0_Pfx,@"STO_CUDA_ENTRY STV_DEFAULT"
_Z17vector_add_kernelPKfS0_Pfx:
.text._Z17vector_add_kernelPKfS0_Pfx:
[----:B------:R-:W-:Y:S01]  /*0000*/  LDC R1, c[0x0][0x37c] ;  /* 0x0000df00ff017b82 */ /* 0x000fe20000000800 */
[----:B------:R-:W0:Y:S07]  /*0010*/  S2R R3, SR_TID.X ;  /* 0x0000000000037919 */ /* 0x000e2e0000002100 */
[----:B------:R-:W0:Y:S01]  /*0020*/  S2UR UR4, SR_CTAID.X ;  /* 0x00000000000479c3 */ /* 0x000e220000002500 */
[----:B------:R-:W1:Y:S07]  /*0030*/  LDCU.64 UR6, c[0x0][0x398] ;  /* 0x00007300ff0677ac */ /* 0x000e6e0008000a00 */
[----:B------:R-:W0:Y:S02]  /*0040*/  LDC R0, c[0x0][0x360] ;  /* 0x0000d800ff007b82 */ /* 0x000e240000000800 */
[----:B0-----:R-:W-:-:S05]  /*0050*/  IMAD R0, R0, UR4, R3 ;  /* 0x0000000400007c24 */ /* 0x001fca000f8e0203 */
[----:B-1----:R-:W-:-:S04]  /*0060*/  ISETP.GE.U32.AND P0, PT, R0, UR6, PT ;  /* 0x0000000600007c0c */ /* 0x002fc8000bf06070 */
[----:B------:R-:W-:-:S13]  /*0070*/  ISETP.GE.AND.EX P0, PT, RZ, UR7, PT, P0 ;  /* 0x00000007ff007c0c */ /* 0x000fda000bf06300 */
[----:B------:R-:W-:Y:S05]  /*0080*/  @P0 EXIT ;  /* 0x000000000000094d */ /* 0x000fea0003800000 */
[----:B------:R-:W0:Y:S01]  /*0090*/  LDCU.128 UR8, c[0x0][0x380] ;  /* 0x00007000ff0877ac */ /* 0x000e220008000c00 */
[----:B------:R-:W-:Y:S01]  /*00a0*/  IMAD.SHL.U32 R6, R0, 0x4, RZ ;  /* 0x0000000400067824 */ /* 0x000fe200078e00ff */
[----:B------:R-:W-:Y:S01]  /*00b0*/  SHF.R.U32.HI R0, RZ, 0x1e, R0 ;  /* 0x0000001eff007819 */ /* 0x000fe20000011600 */
[----:B------:R-:W1:Y:S01]  /*00c0*/  LDCU.64 UR4, c[0x0][0x358] ;  /* 0x00006b00ff0477ac */ /* 0x000e620008000a00 */
[----:B------:R-:W2:Y:S02]  /*00d0*/  LDCU.64 UR6, c[0x0][0x390] ;  /* 0x00007200ff0677ac */ /* 0x000ea40008000a00 */
[C---:B0-----:R-:W-:Y:S02]  /*00e0*/  IADD3 R4, P1, PT, R6.reuse, UR10, RZ ;  /* 0x0000000a06047c10 */ /* 0x041fe4000ff3e0ff */
[----:B------:R-:W-:Y:S02]  /*00f0*/  IADD3 R2, P0, PT, R6, UR8, RZ ;  /* 0x0000000806027c10 */ /* 0x000fe4000ff1e0ff */
[----:B------:R-:W-:-:S02]  /*0100*/  IADD3.X R5, PT, PT, R0, UR11, RZ, P1, !PT ;  /* 0x0000000b00057c10 */ /* 0x000fc40008ffe4ff */
[----:B------:R-:W-:-:S04]  /*0110*/  IADD3.X R3, PT, PT, R0, UR9, RZ, P0, !PT ;  /* 0x0000000900037c10 */ /* 0x000fc800087fe4ff */
[----:B-1----:R-:W3:Y:S04]  /*0120*/  LDG.E R5, desc[UR4][R4.64] ;  /* 0x0000000404057981 */ /* 0x002ee8000c1e1900 */
[----:B------:R-:W3:Y:S01]  /*0130*/  LDG.E R2, desc[UR4][R2.64] ;  /* 0x0000000402027981 */ /* 0x000ee2000c1e1900 */
[----:B--2---:R-:W-:-:S04]  /*0140*/  IADD3 R6, P0, PT, R6, UR6, RZ ;  /* 0x0000000606067c10 */ /* 0x004fc8000ff1e0ff */
[----:B------:R-:W-:Y:S01]  /*0150*/  IADD3.X R7, PT, PT, R0, UR7, RZ, P0, !PT ;  /* 0x0000000700077c10 */ /* 0x000fe200087fe4ff */
[----:B---3--:R-:W-:-:S05]  /*0160*/  FADD R9, R2, R5 ;  /* 0x0000000502097221 */ /* 0x008fca0000000000 */
[----:B------:R-:W-:Y:S01]  /*0170*/  STG.E desc[UR4][R6.64], R9 ;  /* 0x0000000906007986 */ /* 0x000fe2000c101904 */
[----:B------:R-:W-:Y:S05]  /*0180*/  EXIT ;  /* 0x000000000000794d */ /* 0x000fea0003800000 */
.L_x_0:
[----:B------:R-:W-:-:S00]  /*0190*/  BRA `(.L_x_0) ;  /* 0xfffffffc00fc7947 */ /* 0x000fc0000383ffff */
[----:B------:R-:W-:-:S00]  /*01a0*/  NOP ;  /* 0x0000000000007918 */ /* 0x000fc00000000000 */
        /* <DEDUP_REMOVED lines=13> */
.L_x_1:


//--------------------- .nv.shared.reserved.0     --------------------------
	.section	.nv.shared.reserved.0,"aw",@nobits
	.weak		__nv_reservedSMEM_offset_0_alias
	.size		__nv_reservedSMEM_offset_0_alias, 0, 64
	.other		__nv_reservedSMEM_offset_0_alias,@"STO_CUDA_RESERVED_SHARED STV_DEFAULT"
__nv_reservedSMEM_offset_0_alias:
	.zero		0
	.zero		64


//--------------------- .nv.constant0._Z17vector_add_kernelPKfS0_Pfx --------------------------
	.section	.nv.constant0._Z17vector_add_kernelPKfS0_Pfx,"a",@progbits
	.sectionflags	@""
	.align	4
.nv.constant0._Z17vector_add_kernelPKfS0_Pfx:
	.zero		928


//--------------------- SYMBOLS --------------------------

	.type		.nv.reservedSmem.offset0,@object
	.size		.nv.reservedSmem.offset0,0x4
